//
// Generated by NVIDIA NVVM Compiler
//
// Compiler Build ID: CL-36424714
// Cuda compilation tools, release 13.0, V13.0.88
// Based on NVVM 20.0.0
//

.version 9.0
.target sm_100
.address_size 64

	// .globl	_Z16MedianFilter_gpuPtii
// _ZZ16MedianFilter_gpuPtiiE8surround has been demoted

.visible .entry _Z16MedianFilter_gpuPtii(
	.param .u64 .ptr .align 1 _Z16MedianFilter_gpuPtii_param_0,
	.param .u32 _Z16MedianFilter_gpuPtii_param_1,
	.param .u32 _Z16MedianFilter_gpuPtii_param_2
)
{
	.reg .pred 	%p<41>;
	.reg .b16 	%rs<68>;
	.reg .b32 	%r<112>;
	.reg .b64 	%rd<16>;
	// demoted variable
	.shared .align 2 .b8 _ZZ16MedianFilter_gpuPtiiE8surround[4608];
	ld.param.u64 	%rd1, [_Z16MedianFilter_gpuPtii_param_0];
	ld.param.u32 	%r4, [_Z16MedianFilter_gpuPtii_param_1];
	ld.param.u32 	%r6, [_Z16MedianFilter_gpuPtii_param_2];
	mov.u32 	%r7, %ntid.x;
	mov.u32 	%r8, %ctaid.x;
	mov.u32 	%r9, %tid.x;
	mad.lo.s32 	%r1, %r7, %r8, %r9;
	mov.u32 	%r10, %ntid.y;
	mov.u32 	%r11, %ctaid.y;
	mov.u32 	%r12, %tid.y;
	mad.lo.s32 	%r13, %r10, %r11, %r12;
	mad.lo.s32 	%r3, %r12, %r10, %r9;
	setp.ge.s32 	%p1, %r1, %r4;
	setp.ge.s32 	%p2, %r13, %r6;
	or.pred  	%p3, %p1, %p2;
	@%p3 bra 	$L__BB0_3;
	setp.eq.s32 	%p4, %r1, 0;
	add.s32 	%r14, %r4, -1;
	setp.eq.s32 	%p5, %r1, %r14;
	or.pred  	%p6, %p4, %p5;
	setp.eq.s32 	%p7, %r13, 0;
	or.pred  	%p8, %p7, %p6;
	add.s32 	%r15, %r6, -1;
	setp.eq.s32 	%p9, %r13, %r15;
	or.pred  	%p10, %p8, %p9;
	@%p10 bra 	$L__BB0_3;
	cvta.to.global.u64 	%rd2, %rd1;
	add.s32 	%r16, %r13, -1;
	mov.u32 	%r17, _ZZ16MedianFilter_gpuPtiiE8surround;
	mad.lo.s32 	%r18, %r3, 18, %r17;
	mul.lo.s32 	%r19, %r16, %r4;
	cvt.s64.s32 	%rd3, %r19;
	cvt.s64.s32 	%rd4, %r1;
	add.s64 	%rd5, %rd3, %rd4;
	shl.b64 	%rd6, %rd5, 1;
	add.s64 	%rd7, %rd2, %rd6;
	ld.global.u16 	%rs1, [%rd7+-2];
	st.shared.u16 	[%r18], %rs1;
	mul.lo.s32 	%r20, %r13, %r4;
	cvt.s64.s32 	%rd8, %r20;
	add.s64 	%rd9, %rd8, %rd4;
	shl.b64 	%rd10, %rd9, 1;
	add.s64 	%rd11, %rd2, %rd10;
	ld.global.u16 	%rs2, [%rd11+-2];
	st.shared.u16 	[%r18+2], %rs2;
	add.s32 	%r21, %r20, %r4;
	cvt.s64.s32 	%rd12, %r21;
	add.s64 	%rd13, %rd12, %rd4;
	shl.b64 	%rd14, %rd13, 1;
	add.s64 	%rd15, %rd2, %rd14;
	ld.global.u16 	%rs3, [%rd15+-2];
	st.shared.u16 	[%r18+4], %rs3;
	ld.global.u16 	%rs4, [%rd7];
	st.shared.u16 	[%r18+6], %rs4;
	ld.global.u16 	%rs5, [%rd11];
	st.shared.u16 	[%r18+8], %rs5;
	ld.global.u16 	%rs6, [%rd15];
	st.shared.u16 	[%r18+10], %rs6;
	ld.global.u16 	%rs7, [%rd7+2];
	st.shared.u16 	[%r18+12], %rs7;
	ld.global.u16 	%rs8, [%rd11+2];
	st.shared.u16 	[%r18+14], %rs8;
	ld.global.u16 	%rs9, [%rd15+2];
	st.shared.u16 	[%r18+16], %rs9;
	setp.lt.u16 	%p11, %rs2, %rs1;
	selp.u32 	%r22, 1, 0, %p11;
	selp.u16 	%rs10, 1, 0, %p11;
	mul.wide.u16 	%r23, %rs10, 2;
	add.s32 	%r24, %r18, %r23;
	ld.shared.u16 	%rs11, [%r24];
	setp.lt.u16 	%p12, %rs3, %rs11;
	selp.b32 	%r25, 2, %r22, %p12;
	shl.b32 	%r26, %r25, 1;
	add.s32 	%r27, %r18, %r26;
	ld.shared.u16 	%rs12, [%r27];
	setp.lt.u16 	%p13, %rs4, %rs12;
	selp.b32 	%r28, 3, %r25, %p13;
	shl.b32 	%r29, %r28, 1;
	add.s32 	%r30, %r18, %r29;
	ld.shared.u16 	%rs13, [%r30];
	setp.lt.u16 	%p14, %rs5, %rs13;
	selp.b32 	%r31, 4, %r28, %p14;
	shl.b32 	%r32, %r31, 1;
	add.s32 	%r33, %r18, %r32;
	ld.shared.u16 	%rs14, [%r33];
	setp.lt.u16 	%p15, %rs6, %rs14;
	selp.b32 	%r34, 5, %r31, %p15;
	shl.b32 	%r35, %r34, 1;
	add.s32 	%r36, %r18, %r35;
	ld.shared.u16 	%rs15, [%r36];
	setp.lt.u16 	%p16, %rs7, %rs15;
	selp.b32 	%r37, 6, %r34, %p16;
	shl.b32 	%r38, %r37, 1;
	add.s32 	%r39, %r18, %r38;
	ld.shared.u16 	%rs16, [%r39];
	setp.lt.u16 	%p17, %rs8, %rs16;
	selp.b32 	%r40, 7, %r37, %p17;
	shl.b32 	%r41, %r40, 1;
	add.s32 	%r42, %r18, %r41;
	ld.shared.u16 	%rs17, [%r42];
	setp.lt.u16 	%p18, %rs9, %rs17;
	selp.b32 	%r43, 8, %r40, %p18;
	shl.b32 	%r44, %r43, 1;
	add.s32 	%r45, %r18, %r44;
	ld.shared.u16 	%rs18, [%r45];
	st.shared.u16 	[%r18], %rs18;
	st.shared.u16 	[%r45], %rs1;
	ld.shared.u16 	%rs19, [%r18+4];
	ld.shared.u16 	%rs20, [%r18+2];
	setp.lt.u16 	%p19, %rs19, %rs20;
	selp.b32 	%r46, 2, 1, %p19;
	ld.shared.u16 	%rs21, [%r18+6];
	shl.b32 	%r47, %r46, 1;
	add.s32 	%r48, %r18, %r47;
	ld.shared.u16 	%rs22, [%r48];
	setp.lt.u16 	%p20, %rs21, %rs22;
	selp.b32 	%r49, 3, %r46, %p20;
	ld.shared.u16 	%rs23, [%r18+8];
	shl.b32 	%r50, %r49, 1;
	add.s32 	%r51, %r18, %r50;
	ld.shared.u16 	%rs24, [%r51];
	setp.lt.u16 	%p21, %rs23, %rs24;
	selp.b32 	%r52, 4, %r49, %p21;
	ld.shared.u16 	%rs25, [%r18+10];
	shl.b32 	%r53, %r52, 1;
	add.s32 	%r54, %r18, %r53;
	ld.shared.u16 	%rs26, [%r54];
	setp.lt.u16 	%p22, %rs25, %rs26;
	selp.b32 	%r55, 5, %r52, %p22;
	ld.shared.u16 	%rs27, [%r18+12];
	shl.b32 	%r56, %r55, 1;
	add.s32 	%r57, %r18, %r56;
	ld.shared.u16 	%rs28, [%r57];
	setp.lt.u16 	%p23, %rs27, %rs28;
	selp.b32 	%r58, 6, %r55, %p23;
	ld.shared.u16 	%rs29, [%r18+14];
	shl.b32 	%r59, %r58, 1;
	add.s32 	%r60, %r18, %r59;
	ld.shared.u16 	%rs30, [%r60];
	setp.lt.u16 	%p24, %rs29, %rs30;
	selp.b32 	%r61, 7, %r58, %p24;
	ld.shared.u16 	%rs31, [%r18+16];
	shl.b32 	%r62, %r61, 1;
	add.s32 	%r63, %r18, %r62;
	ld.shared.u16 	%rs32, [%r63];
	setp.lt.u16 	%p25, %rs31, %rs32;
	selp.b32 	%r64, 8, %r61, %p25;
	shl.b32 	%r65, %r64, 1;
	add.s32 	%r66, %r18, %r65;
	ld.shared.u16 	%rs33, [%r66];
	st.shared.u16 	[%r18+2], %rs33;
	st.shared.u16 	[%r66], %rs20;
	ld.shared.u16 	%rs34, [%r18+6];
	ld.shared.u16 	%rs35, [%r18+4];
	setp.lt.u16 	%p26, %rs34, %rs35;
	selp.b32 	%r67, 3, 2, %p26;
	ld.shared.u16 	%rs36, [%r18+8];
	shl.b32 	%r68, %r67, 1;
	add.s32 	%r69, %r18, %r68;
	ld.shared.u16 	%rs37, [%r69];
	setp.lt.u16 	%p27, %rs36, %rs37;
	selp.b32 	%r70, 4, %r67, %p27;
	ld.shared.u16 	%rs38, [%r18+10];
	shl.b32 	%r71, %r70, 1;
	add.s32 	%r72, %r18, %r71;
	ld.shared.u16 	%rs39, [%r72];
	setp.lt.u16 	%p28, %rs38, %rs39;
	selp.b32 	%r73, 5, %r70, %p28;
	ld.shared.u16 	%rs40, [%r18+12];
	shl.b32 	%r74, %r73, 1;
	add.s32 	%r75, %r18, %r74;
	ld.shared.u16 	%rs41, [%r75];
	setp.lt.u16 	%p29, %rs40, %rs41;
	selp.b32 	%r76, 6, %r73, %p29;
	ld.shared.u16 	%rs42, [%r18+14];
	shl.b32 	%r77, %r76, 1;
	add.s32 	%r78, %r18, %r77;
	ld.shared.u16 	%rs43, [%r78];
	setp.lt.u16 	%p30, %rs42, %rs43;
	selp.b32 	%r79, 7, %r76, %p30;
	ld.shared.u16 	%rs44, [%r18+16];
	shl.b32 	%r80, %r79, 1;
	add.s32 	%r81, %r18, %r80;
	ld.shared.u16 	%rs45, [%r81];
	setp.lt.u16 	%p31, %rs44, %rs45;
	selp.b32 	%r82, 8, %r79, %p31;
	shl.b32 	%r83, %r82, 1;
	add.s32 	%r84, %r18, %r83;
	ld.shared.u16 	%rs46, [%r84];
	st.shared.u16 	[%r18+4], %rs46;
	st.shared.u16 	[%r84], %rs35;
	ld.shared.u16 	%rs47, [%r18+8];
	ld.shared.u16 	%rs48, [%r18+6];
	setp.lt.u16 	%p32, %rs47, %rs48;
	selp.b32 	%r85, 4, 3, %p32;
	ld.shared.u16 	%rs49, [%r18+10];
	shl.b32 	%r86, %r85, 1;
	add.s32 	%r87, %r18, %r86;
	ld.shared.u16 	%rs50, [%r87];
	setp.lt.u16 	%p33, %rs49, %rs50;
	selp.b32 	%r88, 5, %r85, %p33;
	ld.shared.u16 	%rs51, [%r18+12];
	shl.b32 	%r89, %r88, 1;
	add.s32 	%r90, %r18, %r89;
	ld.shared.u16 	%rs52, [%r90];
	setp.lt.u16 	%p34, %rs51, %rs52;
	selp.b32 	%r91, 6, %r88, %p34;
	ld.shared.u16 	%rs53, [%r18+14];
	shl.b32 	%r92, %r91, 1;
	add.s32 	%r93, %r18, %r92;
	ld.shared.u16 	%rs54, [%r93];
	setp.lt.u16 	%p35, %rs53, %rs54;
	selp.b32 	%r94, 7, %r91, %p35;
	ld.shared.u16 	%rs55, [%r18+16];
	shl.b32 	%r95, %r94, 1;
	add.s32 	%r96, %r18, %r95;
	ld.shared.u16 	%rs56, [%r96];
	setp.lt.u16 	%p36, %rs55, %rs56;
	selp.b32 	%r97, 8, %r94, %p36;
	shl.b32 	%r98, %r97, 1;
	add.s32 	%r99, %r18, %r98;
	ld.shared.u16 	%rs57, [%r99];
	st.shared.u16 	[%r18+6], %rs57;
	st.shared.u16 	[%r99], %rs48;
	ld.shared.u16 	%rs58, [%r18+10];
	ld.shared.u16 	%rs59, [%r18+8];
	setp.lt.u16 	%p37, %rs58, %rs59;
	selp.b32 	%r100, 5, 4, %p37;
	ld.shared.u16 	%rs60, [%r18+12];
	shl.b32 	%r101, %r100, 1;
	add.s32 	%r102, %r18, %r101;
	ld.shared.u16 	%rs61, [%r102];
	setp.lt.u16 	%p38, %rs60, %rs61;
	selp.b32 	%r103, 6, %r100, %p38;
	ld.shared.u16 	%rs62, [%r18+14];
	shl.b32 	%r104, %r103, 1;
	add.s32 	%r105, %r18, %r104;
	ld.shared.u16 	%rs63, [%r105];
	setp.lt.u16 	%p39, %rs62, %rs63;
	selp.b32 	%r106, 7, %r103, %p39;
	ld.shared.u16 	%rs64, [%r18+16];
	shl.b32 	%r107, %r106, 1;
	add.s32 	%r108, %r18, %r107;
	ld.shared.u16 	%rs65, [%r108];
	setp.lt.u16 	%p40, %rs64, %rs65;
	selp.b32 	%r109, 8, %r106, %p40;
	shl.b32 	%r110, %r109, 1;
	add.s32 	%r111, %r18, %r110;
	ld.shared.u16 	%rs66, [%r111];
	st.shared.u16 	[%r18+8], %rs66;
	st.shared.u16 	[%r111], %rs59;
	ld.shared.u16 	%rs67, [%r18+8];
	st.global.u16 	[%rd11], %rs67;
	bar.sync 	0;
$L__BB0_3:
	ret;

}


// ===== COMPILED SASS (sm_100) =====

	.target	sm_100

	.elftype	@"ET_EXEC"


//--------------------- .note.nv.tkinfo           --------------------------
	.section	.note.nv.tkinfo,"",@"SHT_NOTE"
	.sectionflags	@"SHF_NOTE_NV_TKINFO"
	.tkinfo
        /*0018*/ 	.word	0x00000002
        /*0030*/ 	.string	""
        /*0030*/ 	.string	"ptxas"
        /*0030*/ 	.string	"Cuda compilation tools, release 13.0, V13.0.88"
        /*0030*/ 	.string	"Build cuda_13.0.r13.0/compiler.36424714_0"
        /*0030*/ 	.string	"-arch sm_100 -m 64 "



//--------------------- .note.nv.cuinfo           --------------------------
	.section	.note.nv.cuinfo,"",@"SHT_NOTE"
	.sectionflags	@"SHF_NOTE_NV_CUINFO"
        /*0018*/ 	.short	0x0002
        /*001a*/ 	.short	0x0064
        /*001c*/ 	.short	0x0082
	.zero		2


//--------------------- .nv.info                  --------------------------
	.section	.nv.info,"",@"SHT_CUDA_INFO"
	.align	4


	//----- nvinfo : EIATTR_REGCOUNT
	.align		4
        /*0000*/ 	.byte	0x04, 0x2f
        /*0002*/ 	.short	(.L_1 - .L_0)
	.align		4
.L_0:
        /*0004*/ 	.word	index@(_Z16MedianFilter_gpuPtii)
        /*0008*/ 	.word	0x00000017


	//----- nvinfo : EIATTR_FRAME_SIZE
	.align		4
.L_1:
        /*000c*/ 	.byte	0x04, 0x11
        /*000e*/ 	.short	(.L_3 - .L_2)
	.align		4
.L_2:
        /*0010*/ 	.word	index@(_Z16MedianFilter_gpuPtii)
        /*0014*/ 	.word	0x00000000


	//----- nvinfo : EIATTR_MIN_STACK_SIZE
	.align		4
.L_3:
        /*0018*/ 	.byte	0x04, 0x12
        /*001a*/ 	.short	(.L_5 - .L_4)
	.align		4
.L_4:
        /*001c*/ 	.word	index@(_Z16MedianFilter_gpuPtii)
        /*0020*/ 	.word	0x00000000
.L_5:


//--------------------- .nv.compat                --------------------------
	.section	.nv.compat,"",@"SHT_CUDA_COMPAT_INFO"
	.align	4
        /*0000*/ 	.byte	0x02, 0x09, 0x00, 0x00, 0x02, 0x02, 0x01, 0x00, 0x02, 0x05, 0x05, 0x00, 0x03, 0x07, 0x01, 0x01
        /*0010*/ 	.byte	0x02, 0x03, 0x00, 0x00, 0x02, 0x06, 0x01, 0x00, 0x04, 0x0b, 0x08, 0x00, 0x09, 0x00, 0x00, 0x00
        /*0020*/ 	.byte	0x00, 0x00, 0x00, 0x00


//--------------------- .nv.info._Z16MedianFilter_gpuPtii --------------------------
	.section	.nv.info._Z16MedianFilter_gpuPtii,"",@"SHT_CUDA_INFO"
	.sectionflags	@""
	.align	4


	//----- nvinfo : EIATTR_CUDA_API_VERSION
	.align		4
        /*0000*/ 	.byte	0x04, 0x37
        /*0002*/ 	.short	(.L_7 - .L_6)
.L_6:
        /*0004*/ 	.word	0x00000082


	//----- nvinfo : EIATTR_KPARAM_INFO
	.align		4
.L_7:
        /*0008*/ 	.byte	0x04, 0x17
        /*000a*/ 	.short	(.L_9 - .L_8)
.L_8:
        /*000c*/ 	.word	0x00000000
        /*0010*/ 	.short	0x0002
        /*0012*/ 	.short	0x000c
        /*0014*/ 	.byte	0x00, 0xf0, 0x11, 0x00


	//----- nvinfo : EIATTR_KPARAM_INFO
	.align		4
.L_9:
        /*0018*/ 	.byte	0x04, 0x17
        /*001a*/ 	.short	(.L_11 - .L_10)
.L_10:
        /*001c*/ 	.word	0x00000000
        /*0020*/ 	.short	0x0001
        /*0022*/ 	.short	0x0008
        /*0024*/ 	.byte	0x00, 0xf0, 0x11, 0x00


	//----- nvinfo : EIATTR_KPARAM_INFO
	.align		4
.L_11:
        /*0028*/ 	.byte	0x04, 0x17
        /*002a*/ 	.short	(.L_13 - .L_12)
.L_12:
        /*002c*/ 	.word	0x00000000
        /*0030*/ 	.short	0x0000
        /*0032*/ 	.short	0x0000
        /*0034*/ 	.byte	0x00, 0xf5, 0x21, 0x00


	//----- nvinfo : EIATTR_SPARSE_MMA_MASK
	.align		4
.L_13:
        /*0038*/ 	.byte	0x03, 0x50
        /*003a*/ 	.short	0x0000


	//----- nvinfo : EIATTR_MAXREG_COUNT
	.align		4
        /*003c*/ 	.byte	0x03, 0x1b
        /*003e*/ 	.short	0x00ff


	//----- nvinfo : EIATTR_NUM_BARRIERS
	.align		4
        /*0040*/ 	.byte	0x02, 0x4c
        /*0042*/ 	.byte	0x01
	.zero		1


	//----- nvinfo : EIATTR_MERCURY_ISA_VERSION
	.align		4
        /*0044*/ 	.byte	0x03, 0x5f
        /*0046*/ 	.short	0x0101


	//----- nvinfo : EIATTR_VRC_CTA_INIT_COUNT
	.align		4
        /*0048*/ 	.byte	0x02, 0x4a
	.zero		1
	.zero		1


	//----- nvinfo : EIATTR_EXIT_INSTR_OFFSETS
	.align		4
        /*004c*/ 	.byte	0x04, 0x1c
        /*004e*/ 	.short	(.L_15 - .L_14)


	//   ....[0]....
.L_14:
        /*0050*/ 	.word	0x000000d0


	//   ....[1]....
        /*0054*/ 	.word	0x00000140


	//   ....[2]....
        /*0058*/ 	.word	0x00000e40


	//----- nvinfo : EIATTR_CBANK_PARAM_SIZE
	.align		4
.L_15:
        /*005c*/ 	.byte	0x03, 0x19
        /*005e*/ 	.short	0x0010


	//----- nvinfo : EIATTR_PARAM_CBANK
	.align		4
        /*0060*/ 	.byte	0x04, 0x0a
        /*0062*/ 	.short	(.L_17 - .L_16)
	.align		4
.L_16:
        /*0064*/ 	.word	index@(.nv.constant0._Z16MedianFilter_gpuPtii)
        /*0068*/ 	.short	0x0380
        /*006a*/ 	.short	0x0010


	//----- nvinfo : EIATTR_SW_WAR
	.align		4
.L_17:
        /*006c*/ 	.byte	0x04, 0x36
        /*006e*/ 	.short	(.L_19 - .L_18)
.L_18:
        /*0070*/ 	.word	0x00000008
.L_19:


//--------------------- .nv.callgraph             --------------------------
	.section	.nv.callgraph,"",@"SHT_CUDA_CALLGRAPH"
	.align	4
	.sectionentsize	8
	.align		4
        /*0000*/ 	.word	0x00000000
	.align		4
        /*0004*/ 	.word	0xffffffff
	.align		4
        /*0008*/ 	.word	0x00000000
	.align		4
        /*000c*/ 	.word	0xfffffffe
	.align		4
        /*0010*/ 	.word	0x00000000
	.align		4
        /*0014*/ 	.word	0xfffffffd
	.align		4
        /*0018*/ 	.word	0x00000000
	.align		4
        /*001c*/ 	.word	0xfffffffc


//--------------------- .text._Z16MedianFilter_gpuPtii --------------------------
	.section	.text._Z16MedianFilter_gpuPtii,"ax",@progbits
	.align	128
        .global         _Z16MedianFilter_gpuPtii
        .type           _Z16MedianFilter_gpuPtii,@function
        .size           _Z16MedianFilter_gpuPtii,(.L_x_1 - _Z16MedianFilter_gpuPtii)
        .other          _Z16MedianFilter_gpuPtii,@"STO_CUDA_ENTRY STV_DEFAULT"
_Z16MedianFilter_gpuPtii:
.text._Z16MedianFilter_gpuPtii:
[----:B------:R-:W-:Y:S01]  /*0000*/  LDC R1, c[0x0][0x37c] ;  /* 0x0000df00ff017b82 */ /* 0x000fe20000000800 */
[----:B------:R-:W0:Y:S01]  /*0010*/  S2R R2, SR_CTAID.Y ;  /* 0x0000000000027919 */ /* 0x000e220000002600 */
[----:B------:R-:W1:Y:S01]  /*0020*/  LDCU UR4, c[0x0][0x360] ;  /* 0x00006c00ff0477ac */ /* 0x000e620008000800 */
[----:B------:R-:W0:Y:S01]  /*0030*/  S2R R3, SR_TID.Y ;  /* 0x0000000000037919 */ /* 0x000e220000002200 */
[----:B------:R-:W0:Y:S01]  /*0040*/  LDCU UR5, c[0x0][0x364] ;  /* 0x00006c80ff0577ac */ /* 0x000e220008000800 */
[----:B------:R-:W1:Y:S01]  /*0050*/  S2R R0, SR_CTAID.X ;  /* 0x0000000000007919 */ /* 0x000e620000002500 */
[----:B------:R-:W2:Y:S01]  /*0060*/  LDCU.64 UR6, c[0x0][0x388] ;  /* 0x00007100ff0677ac */ /* 0x000ea20008000a00 */
[----:B------:R-:W1:Y:S01]  /*0070*/  S2R R7, SR_TID.X ;  /* 0x0000000000077919 */ /* 0x000e620000002100 */
[----:B0-----:R-:W-:-:S05]  /*0080*/  IMAD R2, R2, UR5, R3 ;  /* 0x0000000502027c24 */ /* 0x001fca000f8e0203 */
[----:B--2---:R-:W-:Y:S01]  /*0090*/  ISETP.GE.AND P0, PT, R2, UR7, PT ;  /* 0x0000000702007c0c */ /* 0x004fe2000bf06270 */
[--C-:B-1----:R-:W-:Y:S02]  /*00a0*/  IMAD R0, R0, UR4, R7.reuse ;  /* 0x0000000400007c24 */ /* 0x102fe4000f8e0207 */
[----:B------:R-:W-:-:S03]  /*00b0*/  IMAD R7, R3, UR5, R7 ;  /* 0x0000000503077c24 */ /* 0x000fc6000f8e0207 */
[----:B------:R-:W-:-:S13]  /*00c0*/  ISETP.GE.OR P0, PT, R0, UR6, P0 ;  /* 0x0000000600007c0c */ /* 0x000fda0008706670 */
[----:B------:R-:W-:Y:S05]  /*00d0*/  @P0 EXIT ;  /* 0x000000000000094d */ /* 0x000fea0003800000 */
[----:B------:R-:W-:-:S06]  /*00e0*/  UIADD3 UR4, UPT, UPT, UR6, -0x1, URZ ;  /* 0xffffffff06047890 */ /* 0x000fcc000fffe0ff */
[----:B------:R-:W-:Y:S01]  /*00f0*/  ISETP.NE.AND P0, PT, R0, UR4, PT ;  /* 0x0000000400007c0c */ /* 0x000fe2000bf05270 */
[----:B------:R-:W-:-:S03]  /*0100*/  UIADD3 UR4, UPT, UPT, UR7, -0x1, URZ ;  /* 0xffffffff07047890 */ /* 0x000fc6000fffe0ff */
[----:B------:R-:W-:-:S04]  /*0110*/  ISETP.EQ.OR P0, PT, R0, RZ, !P0 ;  /* 0x000000ff0000720c */ /* 0x000fc80004702670 */
[----:B------:R-:W-:-:S04]  /*0120*/  ISETP.EQ.OR P0, PT, R2, RZ, P0 ;  /* 0x000000ff0200720c */ /* 0x000fc80000702670 */
[----:B------:R-:W-:-:S13]  /*0130*/  ISETP.EQ.OR P0, PT, R2, UR4, P0 ;  /* 0x0000000402007c0c */ /* 0x000fda0008702670 */
[----:B------:R-:W-:Y:S05]  /*0140*/  @P0 EXIT ;  /* 0x000000000000094d */ /* 0x000fea0003800000 */
[----:B------:R-:W0:Y:S01]  /*0150*/  LDCU.64 UR8, c[0x0][0x380] ;  /* 0x00007000ff0877ac */ /* 0x000e220008000a00 */
[C---:B------:R-:W-:Y:S01]  /*0160*/  VIADD R3, R2.reuse, 0xffffffff ;  /* 0xffffffff02037836 */ /* 0x040fe20000000000 */
[----:B------:R-:W-:Y:S01]  /*0170*/  SHF.R.S32.HI R4, RZ, 0x1f, R0 ;  /* 0x0000001fff047819 */ /* 0x000fe20000011400 */
[----:B------:R-:W-:Y:S01]  /*0180*/  IMAD R5, R2, UR6, RZ ;  /* 0x0000000602057c24 */ /* 0x000fe2000f8e02ff */
[----:B------:R-:W1:Y:S01]  /*0190*/  LDCU.64 UR4, c[0x0][0x358] ;  /* 0x00006b00ff0477ac */ /* 0x000e620008000a00 */
[----:B------:R-:W-:-:S03]  /*01a0*/  IMAD R3, R3, UR6, RZ ;  /* 0x0000000603037c24 */ /* 0x000fc6000f8e02ff */
[C---:B------:R-:W-:Y:S02]  /*01b0*/  IADD3 R6, P0, PT, R0.reuse, R5, RZ ;  /* 0x0000000500067210 */ /* 0x040fe40007f1e0ff */
[----:B------:R-:W-:Y:S02]  /*01c0*/  IADD3 R10, P1, PT, R0, R3, RZ ;  /* 0x00000003000a7210 */ /* 0x000fe40007f3e0ff */
[CC--:B------:R-:W-:Y:S01]  /*01d0*/  LEA.HI.X.SX32 R9, R5.reuse, R4.reuse, 0x1, P0 ;  /* 0x0000000405097211 */ /* 0x0c0fe200000f0eff */
[----:B------:R-:W-:Y:S01]  /*01e0*/  VIADD R5, R5, UR6 ;  /* 0x0000000605057c36 */ /* 0x000fe20008000000 */
[----:B------:R-:W-:Y:S02]  /*01f0*/  LEA.HI.X.SX32 R11, R3, R4, 0x1, P1 ;  /* 0x00000004030b7211 */ /* 0x000fe400008f0eff */
[----:B0-----:R-:W-:Y:S02]  /*0200*/  LEA R2, P0, R6, UR8, 0x1 ;  /* 0x0000000806027c11 */ /* 0x001fe4000f8008ff */
[----:B------:R-:W-:-:S02]  /*0210*/  LEA R8, P1, R10, UR8, 0x1 ;  /* 0x000000080a087c11 */ /* 0x000fc4000f8208ff */
[----:B------:R-:W-:Y:S02]  /*0220*/  LEA.HI.X R3, R6, UR9, R9, 0x1, P0 ;  /* 0x0000000906037c11 */ /* 0x000fe400080f0c09 */
[----:B------:R-:W-:Y:S02]  /*0230*/  LEA.HI.X R9, R10, UR9, R11, 0x1, P1 ;  /* 0x000000090a097c11 */ /* 0x000fe400088f0c0b */
[----:B------:R-:W-:Y:S01]  /*0240*/  IADD3 R6, P0, PT, R0, R5, RZ ;  /* 0x0000000500067210 */ /* 0x000fe20007f1e0ff */
[----:B-1----:R-:W2:Y:S04]  /*0250*/  LDG.E.U16 R15, desc[UR4][R2.64+-0x2] ;  /* 0xfffffe04020f7981 */ /* 0x002ea8000c1e1500 */
[----:B------:R-:W2:Y:S01]  /*0260*/  LDG.E.U16 R0, desc[UR4][R8.64+-0x2] ;  /* 0xfffffe0408007981 */ /* 0x000ea2000c1e1500 */
[----:B------:R-:W-:-:S02]  /*0270*/  LEA.HI.X.SX32 R5, R5, R4, 0x1, P0 ;  /* 0x0000000405057211 */ /* 0x000fc400000f0eff */
[C---:B------:R-:W-:Y:S01]  /*0280*/  LEA R12, P0, R6.reuse, UR8, 0x1 ;  /* 0x00000008060c7c11 */ /* 0x040fe2000f8008ff */
[----:B------:R-:W3:Y:S03]  /*0290*/  LDG.E.U16 R20, desc[UR4][R2.64] ;  /* 0x0000000402147981 */ /* 0x000ee6000c1e1500 */
[----:B------:R-:W-:Y:S01]  /*02a0*/  LEA.HI.X R13, R6, UR9, R5, 0x1, P0 ;  /* 0x00000009060d7c11 */ /* 0x000fe200080f0c05 */
[----:B------:R-:W4:Y:S04]  /*02b0*/  LDG.E.U16 R4, desc[UR4][R2.64+0x2] ;  /* 0x0000020402047981 */ /* 0x000f28000c1e1500 */
[----:B------:R-:W5:Y:S04]  /*02c0*/  LDG.E.U16 R18, desc[UR4][R8.64] ;  /* 0x0000000408127981 */ /* 0x000f68000c1e1500 */
[----:B------:R-:W5:Y:S04]  /*02d0*/  LDG.E.U16 R5, desc[UR4][R8.64+0x2] ;  /* 0x0000020408057981 */ /* 0x000f68000c1e1500 */
[----:B------:R-:W5:Y:S04]  /*02e0*/  LDG.E.U16 R16, desc[UR4][R12.64+-0x2] ;  /* 0xfffffe040c107981 */ /* 0x000f68000c1e1500 */
[----:B------:R-:W5:Y:S04]  /*02f0*/  LDG.E.U16 R10, desc[UR4][R12.64] ;  /* 0x000000040c0a7981 */ /* 0x000f68000c1e1500 */
[----:B------:R-:W5:Y:S01]  /*0300*/  LDG.E.U16 R6, desc[UR4][R12.64+0x2] ;  /* 0x000002040c067981 */ /* 0x000f62000c1e1500 */
[----:B------:R-:W0:Y:S01]  /*0310*/  S2R R14, SR_CgaCtaId ;  /* 0x00000000000e7919 */ /* 0x000e220000008800 */
[----:B------:R-:W-:-:S04]  /*0320*/  MOV R11, 0x400 ;  /* 0x00000400000b7802 */ /* 0x000fc80000000f00 */
[----:B0-----:R-:W-:-:S05]  /*0330*/  LEA R14, R14, R11, 0x18 ;  /* 0x0000000b0e0e7211 */ /* 0x001fca00078ec0ff */
[----:B------:R-:W-:-:S04]  /*0340*/  IMAD R7, R7, 0x12, R14 ;  /* 0x0000001207077824 */ /* 0x000fc800078e020e */
[----:B------:R-:W-:Y:S01]  /*0350*/  VIADD R14, R7, 0x2 ;  /* 0x00000002070e7836 */ /* 0x000fe20000000000 */
[----:B--2---:R-:W-:Y:S01]  /*0360*/  ISETP.GE.U32.AND P0, PT, R15, R0, PT ;  /* 0x000000000f00720c */ /* 0x004fe20003f06070 */
[----:B------:R-:W-:Y:S04]  /*0370*/  STS.U16 [R7+0x2], R15 ;  /* 0x0000020f07007388 */ /* 0x000fe80000000400 */
[----:B---3--:R-:W-:Y:S04]  /*0380*/  STS.U16 [R7+0x8], R20 ;  /* 0x0000081407007388 */ /* 0x008fe80000000400 */
[----:B----4-:R-:W-:Y:S04]  /*0390*/  STS.U16 [R7+0xe], R4 ;  /* 0x00000e0407007388 */ /* 0x010fe80000000400 */
[----:B------:R-:W-:Y:S01]  /*03a0*/  @P0 IMAD.MOV R14, RZ, RZ, R7 ;  /* 0x000000ffff0e0224 */ /* 0x000fe200078e0207 */
[----:B------:R-:W-:Y:S04]  /*03b0*/  STS.U16 [R7], R0 ;  /* 0x0000000007007388 */ /* 0x000fe80000000400 */
[----:B-----5:R-:W-:Y:S04]  /*03c0*/  STS.U16 [R7+0x6], R18 ;  /* 0x0000061207007388 */ /* 0x020fe80000000400 */
[----:B------:R-:W-:Y:S04]  /*03d0*/  STS.U16 [R7+0xc], R5 ;  /* 0x00000c0507007388 */ /* 0x000fe80000000400 */
[----:B------:R-:W-:Y:S04]  /*03e0*/  STS.U16 [R7+0x4], R16 ;  /* 0x0000041007007388 */ /* 0x000fe80000000400 */
[----:B------:R-:W-:Y:S04]  /*03f0*/  STS.U16 [R7+0xa], R10 ;  /* 0x00000a0a07007388 */ /* 0x000fe80000000400 */
[----:B------:R-:W-:Y:S04]  /*0400*/  STS.U16 [R7+0x10], R6 ;  /* 0x0000100607007388 */ /* 0x000fe80000000400 */
[----:B------:R-:W0:Y:S01]  /*0410*/  LDS.U16 R9, [R14] ;  /* 0x000000000e097984 */ /* 0x000e220000000400 */
[----:B------:R-:W-:-:S02]  /*0420*/  SEL R8, RZ, 0x1, P0 ;  /* 0x00000001ff087807 */ /* 0x000fc40000000000 */
[----:B0-----:R-:W-:-:S04]  /*0430*/  ISETP.GE.U32.AND P0, PT, R16, R9, PT ;  /* 0x000000091000720c */ /* 0x001fc80003f06070 */
[----:B------:R-:W-:-:S05]  /*0440*/  SEL R8, R8, 0x2, P0 ;  /* 0x0000000208087807 */ /* 0x000fca0000000000 */
[----:B------:R-:W-:-:S06]  /*0450*/  IMAD R9, R8, 0x2, R7 ;  /* 0x0000000208097824 */ /* 0x000fcc00078e0207 */
[----:B------:R-:W0:Y:S02]  /*0460*/  LDS.U16 R9, [R9] ;  /* 0x0000000009097984 */ /* 0x000e240000000400 */
[----:B0-----:R-:W-:-:S04]  /*0470*/  ISETP.GE.U32.AND P0, PT, R18, R9, PT ;  /* 0x000000091200720c */ /* 0x001fc80003f06070 */
[----:B------:R-:W-:-:S05]  /*0480*/  SEL R8, R8, 0x3, P0 ;  /* 0x0000000308087807 */ /* 0x000fca0000000000 */
[----:B------:R-:W-:-:S06]  /*0490*/  IMAD R11, R8, 0x2, R7 ;  /* 0x00000002080b7824 */ /* 0x000fcc00078e0207 */
[----:B------:R-:W0:Y:S02]  /*04a0*/  LDS.U16 R11, [R11] ;  /* 0x000000000b0b7984 */ /* 0x000e240000000400 */
[----:B0-----:R-:W-:-:S04]  /*04b0*/  ISETP.GE.U32.AND P0, PT, R20, R11, PT ;  /* 0x0000000b1400720c */ /* 0x001fc80003f06070 */
[----:B------:R-:W-:-:S05]  /*04c0*/  SEL R8, R8, 0x4, P0 ;  /* 0x0000000408087807 */ /* 0x000fca0000000000 */
[----:B------:R-:W-:-:S05]  /*04d0*/  IMAD R12, R8, 0x2, R7 ;  /* 0x00000002080c7824 */ /* 0x000fca00078e0207 */
[----:B------:R-:W0:Y:S02]  /*04e0*/  LDS.U16 R13, [R12] ;  /* 0x000000000c0d7984 */ /* 0x000e240000000400 */
[----:B0-----:R-:W-:-:S04]  /*04f0*/  ISETP.GE.U32.AND P0, PT, R10, R13, PT ;  /* 0x0000000d0a00720c */ /* 0x001fc80003f06070 */
[----:B------:R-:W-:-:S05]  /*0500*/  SEL R8, R8, 0x5, P0 ;  /* 0x0000000508087807 */ /* 0x000fca0000000000 */
[----:B------:R-:W-:-:S05]  /*0510*/  IMAD R9, R8, 0x2, R7 ;  /* 0x0000000208097824 */ /* 0x000fca00078e0207 */
        /* <DEDUP_REMOVED lines=12> */
[----:B------:R-:W0:Y:S04]  /*05e0*/  LDS.U16 R6, [R9] ;  /* 0x0000000009067984 */ /* 0x000e280000000400 */
[----:B0-----:R-:W-:Y:S04]  /*05f0*/  STS.U16 [R7], R6 ;  /* 0x0000000607007388 */ /* 0x001fe80000000400 */
[----:B------:R-:W-:Y:S04]  /*0600*/  STS.U16 [R9], R0 ;  /* 0x0000000009007388 */ /* 0x000fe80000000400 */
[----:B------:R-:W-:Y:S04]  /*0610*/  LDS.U16 R5, [R7+0x4] ;  /* 0x0000040007057984 */ /* 0x000fe80000000400 */
[----:B------:R-:W0:Y:S01]  /*0620*/  LDS.U16 R4, [R7+0x2] ;  /* 0x0000020007047984 */ /* 0x000e220000000400 */
[----:B------:R-:W-:-:S03]  /*0630*/  VIADD R11, R7, 0x4 ;  /* 0x00000004070b7836 */ /* 0x000fc60000000000 */
[----:B------:R-:W-:Y:S04]  /*0640*/  LDS.U16 R10, [R7+0x6] ;  /* 0x00000600070a7984 */ /* 0x000fe80000000400 */
[----:B------:R-:W-:Y:S01]  /*0650*/  LDS.U16 R0, [R7+0x8] ;  /* 0x0000080007007984 */ /* 0x000fe20000000400 */
[----:B0-----:R-:W-:-:S13]  /*0660*/  ISETP.GE.U32.AND P0, PT, R5, R4, PT ;  /* 0x000000040500720c */ /* 0x001fda0003f06070 */
[----:B------:R-:W-:-:S06]  /*0670*/  @P0 VIADD R11, R7, 0x2 ;  /* 0x00000002070b0836 */ /* 0x000fcc0000000000 */
[----:B------:R-:W0:Y:S01]  /*0680*/  LDS.U16 R11, [R11] ;  /* 0x000000000b0b7984 */ /* 0x000e220000000400 */
[----:B------:R-:W-:-:S05]  /*0690*/  IMAD.MOV.U32 R5, RZ, RZ, 0x2 ;  /* 0x00000002ff057424 */ /* 0x000fca00078e00ff */
[----:B------:R-:W-:Y:S02]  /*06a0*/  SEL R8, R5, 0x1, !P0 ;  /* 0x0000000105087807 */ /* 0x000fe40004000000 */
[----:B0-----:R-:W-:-:S04]  /*06b0*/  ISETP.GE.U32.AND P0, PT, R10, R11, PT ;  /* 0x0000000b0a00720c */ /* 0x001fc80003f06070 */
[----:B------:R-:W-:-:S05]  /*06c0*/  SEL R8, R8, 0x3, P0 ;  /* 0x0000000308087807 */ /* 0x000fca0000000000 */
[----:B------:R-:W-:-:S05]  /*06d0*/  IMAD R6, R8, 0x2, R7 ;  /* 0x0000000208067824 */ /* 0x000fca00078e0207 */
[----:B------:R-:W0:Y:S02]  /*06e0*/  LDS.U16 R9, [R6] ;  /* 0x0000000006097984 */ /* 0x000e240000000400 */
[----:B0-----:R-:W-:Y:S02]  /*06f0*/  ISETP.GE.U32.AND P0, PT, R0, R9, PT ;  /* 0x000000090000720c */ /* 0x001fe40003f06070 */
[----:B------:R-:W-:Y:S02]  /*0700*/  LDS.U16 R0, [R7+0xa] ;  /* 0x00000a0007007984 */ /* 0x000fe40000000400 */
[----:B------:R-:W-:-:S05]  /*0710*/  SEL R8, R8, 0x4, P0 ;  /* 0x0000000408087807 */ /* 0x000fca0000000000 */
[----:B------:R-:W-:-:S06]  /*0720*/  IMAD R9, R8, 0x2, R7 ;  /* 0x0000000208097824 */ /* 0x000fcc00078e0207 */
[----:B------:R-:W0:Y:S02]  /*0730*/  LDS.U16 R9, [R9] ;  /* 0x0000000009097984 */ /* 0x000e240000000400 */
[----:B0-----:R-:W-:Y:S02]  /*0740*/  ISETP.GE.U32.AND P0, PT, R0, R9, PT ;  /* 0x000000090000720c */ /* 0x001fe40003f06070 */
[----:B------:R-:W-:Y:S02]  /*0750*/  LDS.U16 R0, [R7+0xc] ;  /* 0x00000c0007007984 */ /* 0x000fe40000000400 */
[----:B------:R-:W-:-:S05]  /*0760*/  SEL R8, R8, 0x5, P0 ;  /* 0x0000000508087807 */ /* 0x000fca0000000000 */
[----:B------:R-:W-:-:S05]  /*0770*/  IMAD R10, R8, 0x2, R7 ;  /* 0x00000002080a7824 */ /* 0x000fca00078e0207 */
        /* <DEDUP_REMOVED lines=11> */
[----:B0-----:R-:W-:-:S04]  /*0830*/  ISETP.GE.U32.AND P0, PT, R0, R9, PT ;  /* 0x000000090000720c */ /* 0x001fc80003f06070 */
[----:B------:R-:W-:-:S05]  /*0840*/  SEL R8, R8, 0x8, P0 ;  /* 0x0000000808087807 */ /* 0x000fca0000000000 */
[----:B------:R-:W-:-:S05]  /*0850*/  IMAD R11, R8, 0x2, R7 ;  /* 0x00000002080b7824 */ /* 0x000fca00078e0207 */
[----:B------:R-:W0:Y:S04]  /*0860*/  LDS.U16 R0, [R11] ;  /* 0x000000000b007984 */ /* 0x000e280000000400 */
[----:B0-----:R-:W-:Y:S04]  /*0870*/  STS.U16 [R7+0x2], R0 ;  /* 0x0000020007007388 */ /* 0x001fe80000000400 */
[----:B------:R-:W-:Y:S04]  /*0880*/  STS.U16 [R11], R4 ;  /* 0x000000040b007388 */ /* 0x000fe80000000400 */
[----:B------:R-:W-:Y:S04]  /*0890*/  LDS.U16 R6, [R7+0x6] ;  /* 0x0000060007067984 */ /* 0x000fe80000000400 */
[----:B------:R-:W0:Y:S01]  /*08a0*/  LDS.U16 R13, [R7+0x4] ;  /* 0x00000400070d7984 */ /* 0x000e220000000400 */
[----:B------:R-:W-:-:S03]  /*08b0*/  VIADD R8, R7, 0x6 ;  /* 0x0000000607087836 */ /* 0x000fc60000000000 */
[----:B------:R-:W-:Y:S01]  /*08c0*/  LDS.U16 R4, [R7+0xa] ;  /* 0x00000a0007047984 */ /* 0x000fe20000000400 */
[----:B0-----:R-:W-:-:S03]  /*08d0*/  ISETP.GE.U32.AND P0, PT, R6, R13, PT ;  /* 0x0000000d0600720c */ /* 0x001fc60003f06070 */
[----:B------:R-:W-:Y:S10]  /*08e0*/  LDS.U16 R6, [R7+0x8] ;  /* 0x0000080007067984 */ /* 0x000ff40000000400 */
[----:B------:R-:W-:-:S05]  /*08f0*/  @P0 VIADD R8, R7, 0x4 ;  /* 0x0000000407080836 */ /* 0x000fca0000000000 */
[----:B------:R-:W0:Y:S01]  /*0900*/  LDS.U16 R9, [R8] ;  /* 0x0000000008097984 */ /* 0x000e220000000400 */
[----:B------:R-:W-:Y:S02]  /*0910*/  SEL R5, R5, 0x3, P0 ;  /* 0x0000000305057807 */ /* 0x000fe40000000000 */
[----:B0-----:R-:W-:-:S04]  /*0920*/  ISETP.GE.U32.AND P0, PT, R6, R9, PT ;  /* 0x000000090600720c */ /* 0x001fc80003f06070 */
        /* <DEDUP_REMOVED lines=26> */
[----:B------:R-:W-:-:S02]  /*0ad0*/  VIADD R11, R7, 0x8 ;  /* 0x00000008070b7836 */ /* 0x000fc40000000000 */
[----:B------:R-:W-:Y:S01]  /*0ae0*/  IMAD.MOV.U32 R10, RZ, RZ, 0x4 ;  /* 0x00000004ff0a7424 */ /* 0x000fe200078e00ff */
[----:B------:R-:W-:Y:S01]  /*0af0*/  LDS.U16 R4, [R7+0xc] ;  /* 0x00000c0007047984 */ /* 0x000fe20000000400 */
[----:B0-----:R-:W-:-:S03]  /*0b00*/  ISETP.GE.U32.AND P0, PT, R6, R9, PT ;  /* 0x000000090600720c */ /* 0x001fc60003f06070 */
[----:B------:R-:W-:Y:S10]  /*0b10*/  LDS.U16 R6, [R7+0xa] ;  /* 0x00000a0007067984 */ /* 0x000ff40000000400 */
[----:B------:R-:W-:-:S06]  /*0b20*/  @P0 VIADD R11, R7, 0x6 ;  /* 0x00000006070b0836 */ /* 0x000fcc0000000000 */
[----:B------:R-:W0:Y:S01]  /*0b30*/  LDS.U16 R11, [R11] ;  /* 0x000000000b0b7984 */ /* 0x000e220000000400 */
[----:B------:R-:W-:Y:S02]  /*0b40*/  SEL R5, R10, 0x3, !P0 ;  /* 0x000000030a057807 */ /* 0x000fe40004000000 */
        /* <DEDUP_REMOVED lines=44> */
[----:B------:R-:W0:Y:S04]  /*0e10*/  LDS.U16 R5, [R7+0x8] ;  /* 0x0000080007057984 */ /* 0x000e280000000400 */
[----:B0-----:R-:W-:Y:S01]  /*0e20*/  STG.E.U16 desc[UR4][R2.64], R5 ;  /* 0x0000000502007986 */ /* 0x001fe2000c101504 */
[----:B------:R-:W-:Y:S06]  /*0e30*/  BAR.SYNC.DEFER_BLOCKING 0x0 ;  /* 0x0000000000007b1d */ /* 0x000fec0000010000 */
[----:B------:R-:W-:Y:S05]  /*0e40*/  EXIT ;  /* 0x000000000000794d */ /* 0x000fea0003800000 */
.L_x_0:
[----:B------:R-:W-:-:S00]  /*0e50*/  BRA `(.L_x_0) ;  /* 0xfffffffc00fc7947 */ /* 0x000fc0000383ffff */
[----:B------:R-:W-:-:S00]  /*0e60*/  NOP ;  /* 0x0000000000007918 */ /* 0x000fc00000000000 */
        /* <DEDUP_REMOVED lines=9> */
.L_x_1:


//--------------------- .nv.shared._Z16MedianFilter_gpuPtii --------------------------
	.section	.nv.shared._Z16MedianFilter_gpuPtii,"aw",@nobits
	.sectionflags	@""
	.align	2
.nv.shared._Z16MedianFilter_gpuPtii:
	.zero		5632


//--------------------- .nv.shared.reserved.0     --------------------------
	.section	.nv.shared.reserved.0,"aw",@nobits
	.weak		__nv_reservedSMEM_offset_0_alias
	.size		__nv_reservedSMEM_offset_0_alias, 0, 64
	.other		__nv_reservedSMEM_offset_0_alias,@"STO_CUDA_RESERVED_SHARED STV_DEFAULT"
__nv_reservedSMEM_offset_0_alias:
	.zero		0
	.zero		64


//--------------------- .nv.constant0._Z16MedianFilter_gpuPtii --------------------------
	.section	.nv.constant0._Z16MedianFilter_gpuPtii,"a",@progbits
	.sectionflags	@""
	.align	4
.nv.constant0._Z16MedianFilter_gpuPtii:
	.zero		912


//--------------------- SYMBOLS --------------------------

	.type		.nv.reservedSmem.offset0,@object
	.size		.nv.reservedSmem.offset0,0x4
	.type		.nv.reservedSmem.cap,@object
	.size		.nv.reservedSmem.cap,0x4
